	.headerflags	@"EF_CUDA_TEXMODE_UNIFIED EF_CUDA_64BIT_ADDRESS EF_CUDA_SM86 EF_CUDA_VIRTUAL_SM(EF_CUDA_SM86)"
	.elftype	@"ET_EXEC"


//--------------------- .nv.info                  --------------------------
	.section	.nv.info,"",@"SHT_CUDA_INFO"
	.align	4


	//----- nvinfo : EIATTR_REGCOUNT
	.align		4
        /*0000*/ 	.byte	0x04, 0x2f
        /*0002*/ 	.short	(.L_1 - .L_0)
	.align		4
.L_0:
        /*0004*/ 	.word	index@(triton_poi_fused_add_mul_8)
        /*0008*/ 	.word	0x00000020


	//----- nvinfo : EIATTR_MIN_STACK_SIZE
	.align		4
.L_1:
        /*000c*/ 	.byte	0x04, 0x12
        /*000e*/ 	.short	(.L_3 - .L_2)
	.align		4
.L_2:
        /*0010*/ 	.word	index@(triton_poi_fused_add_mul_8)
        /*0014*/ 	.word	0x00000000


	//----- nvinfo : EIATTR_FRAME_SIZE
	.align		4
.L_3:
        /*0018*/ 	.byte	0x04, 0x11
        /*001a*/ 	.short	(.L_5 - .L_4)
	.align		4
.L_4:
        /*001c*/ 	.word	index@(triton_poi_fused_add_mul_8)
        /*0020*/ 	.word	0x00000000


	//----- nvinfo : EIATTR_MIN_STACK_SIZE
	.align		4
.L_5:
        /*0024*/ 	.byte	0x04, 0x12
        /*0026*/ 	.short	(.L_7 - .L_6)
	.align		4
.L_6:
        /*0028*/ 	.word	index@(triton_poi_fused_add_mul_8)
        /*002c*/ 	.word	0x00000000
.L_7:


//--------------------- .nv.info.triton_poi_fused_add_mul_8 --------------------------
	.section	.nv.info.triton_poi_fused_add_mul_8,"",@"SHT_CUDA_INFO"
	.sectionflags	@""
	.align	4


	//----- nvinfo : EIATTR_CUDA_API_VERSION
	.align		4
        /*0000*/ 	.byte	0x04, 0x37
        /*0002*/ 	.short	(.L_9 - .L_8)
.L_8:
        /*0004*/ 	.word	0x0000007c


	//----- nvinfo : EIATTR_SW2861232_WAR
	.align		4
.L_9:
        /*0008*/ 	.byte	0x01, 0x35
	.zero		2


	//----- nvinfo : EIATTR_PARAM_CBANK
	.align		4
        /*000c*/ 	.byte	0x04, 0x0a
        /*000e*/ 	.short	(.L_11 - .L_10)
	.align		4
.L_10:
        /*0010*/ 	.word	index@(.nv.constant0.triton_poi_fused_add_mul_8)
        /*0014*/ 	.short	0x0160
        /*0016*/ 	.short	0x0030


	//----- nvinfo : EIATTR_CBANK_PARAM_SIZE
	.align		4
.L_11:
        /*0018*/ 	.byte	0x03, 0x19
        /*001a*/ 	.short	0x0030


	//----- nvinfo : EIATTR_KPARAM_INFO
	.align		4
        /*001c*/ 	.byte	0x04, 0x17
        /*001e*/ 	.short	(.L_13 - .L_12)
.L_12:
        /*0020*/ 	.word	0x00000000
        /*0024*/ 	.short	0x0005
        /*0026*/ 	.short	0x0028
        /*0028*/ 	.byte	0x00, 0xf4, 0x21, 0x00


	//----- nvinfo : EIATTR_KPARAM_INFO
	.align		4
.L_13:
        /*002c*/ 	.byte	0x04, 0x17
        /*002e*/ 	.short	(.L_15 - .L_14)
.L_14:
        /*0030*/ 	.word	0x00000000
        /*0034*/ 	.short	0x0004
        /*0036*/ 	.short	0x0020
        /*0038*/ 	.byte	0x00, 0xf0, 0x11, 0x00


	//----- nvinfo : EIATTR_KPARAM_INFO
	.align		4
.L_15:
        /*003c*/ 	.byte	0x04, 0x17
        /*003e*/ 	.short	(.L_17 - .L_16)
.L_16:
        /*0040*/ 	.word	0x00000000
        /*0044*/ 	.short	0x0003
        /*0046*/ 	.short	0x0018
        /*0048*/ 	.byte	0x00, 0xf4, 0x21, 0x00


	//----- nvinfo : EIATTR_KPARAM_INFO
	.align		4
.L_17:
        /*004c*/ 	.byte	0x04, 0x17
        /*004e*/ 	.short	(.L_19 - .L_18)
.L_18:
        /*0050*/ 	.word	0x00000000
        /*0054*/ 	.short	0x0002
        /*0056*/ 	.short	0x0010
        /*0058*/ 	.byte	0x00, 0xf4, 0x21, 0x00


	//----- nvinfo : EIATTR_KPARAM_INFO
	.align		4
.L_19:
        /*005c*/ 	.byte	0x04, 0x17
        /*005e*/ 	.short	(.L_21 - .L_20)
.L_20:
        /*0060*/ 	.word	0x00000000
        /*0064*/ 	.short	0x0001
        /*0066*/ 	.short	0x0008
        /*0068*/ 	.byte	0x00, 0xf4, 0x21, 0x00


	//----- nvinfo : EIATTR_KPARAM_INFO
	.align		4
.L_21:
        /*006c*/ 	.byte	0x04, 0x17
        /*006e*/ 	.short	(.L_23 - .L_22)
.L_22:
        /*0070*/ 	.word	0x00000000
        /*0074*/ 	.short	0x0000
        /*0076*/ 	.short	0x0000
        /*0078*/ 	.byte	0x00, 0xf4, 0x21, 0x00


	//----- nvinfo : EIATTR_MAXREG_COUNT
	.align		4
.L_23:
        /*007c*/ 	.byte	0x03, 0x1b
        /*007e*/ 	.short	0x00ff


	//----- nvinfo : EIATTR_EXIT_INSTR_OFFSETS
	.align		4
        /*0080*/ 	.byte	0x04, 0x1c
        /*0082*/ 	.short	(.L_25 - .L_24)


	//   ....[0]....
.L_24:
        /*0084*/ 	.word	0x00000460


	//----- nvinfo : EIATTR_REQNTID
	.align		4
.L_25:
        /*0088*/ 	.byte	0x04, 0x10
        /*008a*/ 	.short	(.L_27 - .L_26)
.L_26:
        /*008c*/ 	.word	0x00000080
        /*0090*/ 	.word	0x00000001
        /*0094*/ 	.word	0x00000001
.L_27:


//--------------------- .nv.callgraph             --------------------------
	.section	.nv.callgraph,"",@"SHT_CUDA_CALLGRAPH"
	.align	4
	.sectionentsize	8
	.align		4
        /*0000*/ 	.word	0x00000000
	.align		4
        /*0004*/ 	.word	0xffffffff
	.align		4
        /*0008*/ 	.word	0x00000000
	.align		4
        /*000c*/ 	.word	0xfffffffe
	.align		4
        /*0010*/ 	.word	0x00000000
	.align		4
        /*0014*/ 	.word	0xfffffffd
	.align		4
        /*0018*/ 	.word	0x00000000
	.align		4
        /*001c*/ 	.word	0xfffffffc


//--------------------- .nv.rel.action            --------------------------
	.section	.nv.rel.action,"",@"SHT_CUDA_RELOCINFO"
	.align	8
	.sectionentsize	8
        /*0000*/ 	.byte	0x73, 0x00, 0x00, 0x00, 0x00, 0x00, 0x00, 0x00, 0x00, 0x00, 0x00, 0x11, 0x25, 0x00, 0x05, 0x36


//--------------------- .nv.constant0.triton_poi_fused_add_mul_8 --------------------------
	.section	.nv.constant0.triton_poi_fused_add_mul_8,"a",@progbits
	.sectionflags	@""
	.align	4
.nv.constant0.triton_poi_fused_add_mul_8:
	.zero		400


//--------------------- .text.triton_poi_fused_add_mul_8 --------------------------
	.section	.text.triton_poi_fused_add_mul_8,"ax",@progbits
	.sectioninfo	@"SHI_REGISTERS=32"
	.align	128
        .global         triton_poi_fused_add_mul_8
        .type           triton_poi_fused_add_mul_8,@function
        .size           triton_poi_fused_add_mul_8,(.L_x_1 - triton_poi_fused_add_mul_8)
        .other          triton_poi_fused_add_mul_8,@"STO_CUDA_ENTRY STV_DEFAULT"
triton_poi_fused_add_mul_8:
.text.triton_poi_fused_add_mul_8:
[----:B------:R-:W-:Y:S02]  /*0000*/  IMAD.MOV.U32 R1, RZ, RZ, c[0x0][0x28] ;  /* 0x00000a00ff017624 */ /* 0x000fe400078e00ff */
[----:B------:R-:W0:Y:S01]  /*0010*/  S2R R0, SR_TID.X ;  /* 0x0000000000007919 */ /* 0x000e220000002100 */
[----:B------:R-:W-:-:S03]  /*0020*/  ULDC.64 UR4, c[0x0][0x118] ;  /* 0x0000460000047ab9 */ /* 0x000fc60000000a00 */
[----:B------:R-:W1:Y:S01]  /*0030*/  S2R R3, SR_CTAID.X ;  /* 0x0000000000037919 */ /* 0x000e620000002500 */
[----:B0-----:R-:W-:-:S05]  /*0040*/  IMAD.SHL.U32 R0, R0, 0x8, RZ ;  /* 0x0000000800007824 */ /* 0x001fca00078e00ff */
[----:B------:R-:W-:-:S04]  /*0050*/  LOP3.LUT R0, R0, 0x3f8, RZ, 0xc0, !PT ;  /* 0x000003f800007812 */ /* 0x000fc800078ec0ff */
[----:B-1----:R-:W-:Y:S01]  /*0060*/  LEA R3, R3, R0, 0xa ;  /* 0x0000000003037211 */ /* 0x002fe200078e50ff */
[----:B------:R-:W-:-:S04]  /*0070*/  IMAD.MOV.U32 R0, RZ, RZ, 0x2 ;  /* 0x00000002ff007424 */ /* 0x000fc800078e00ff */
[----:B------:R-:W-:-:S04]  /*0080*/  IMAD.HI R2, R3, 0x38e38e39, RZ ;  /* 0x38e38e3903027827 */ /* 0x000fc800078e02ff */
[----:B------:R-:W-:Y:S01]  /*0090*/  IMAD.WIDE R14, R3, R0, c[0x0][0x160] ;  /* 0x00005800030e7625 */ /* 0x000fe200078e0200 */
[----:B------:R-:W-:-:S04]  /*00a0*/  SHF.R.U32.HI R5, RZ, 0x1f, R2 ;  /* 0x0000001fff057819 */ /* 0x000fc80000011602 */
[CC--:B------:R-:W-:Y:S01]  /*00b0*/  LEA.HI.SX32 R4, R2.reuse, R5.reuse, 0x18 ;  /* 0x0000000502047211 */ /* 0x0c0fe200078fc2ff */
[----:B------:R-:W2:Y:S01]  /*00c0*/  LDG.E.128 R12, [R14.64] ;  /* 0x000000040e0c7981 */ /* 0x000ea2000c1e1d00 */
[----:B------:R-:W-:-:S03]  /*00d0*/  LEA.HI.SX32 R5, R2, R5, 0x10 ;  /* 0x0000000502057211 */ /* 0x000fc600078f82ff */
[----:B------:R-:W-:-:S04]  /*00e0*/  IMAD R4, R4, -0x480, R3 ;  /* 0xfffffb8004047824 */ /* 0x000fc800078e0203 */
[----:B------:R-:W-:-:S04]  /*00f0*/  IMAD R5, R5, 0x1b00, R4 ;  /* 0x00001b0005057824 */ /* 0x000fc800078e0204 */
[----:B------:R-:W-:-:S04]  /*0100*/  IMAD.WIDE R8, R5, R0, c[0x0][0x168] ;  /* 0x00005a0005087625 */ /* 0x000fc800078e0200 */
[----:B------:R-:W-:Y:S02]  /*0110*/  IMAD.WIDE R4, R3, R0, c[0x0][0x170] ;  /* 0x00005c0003047625 */ /* 0x000fe400078e0200 */
[----:B------:R-:W3:Y:S04]  /*0120*/  LDG.E.EL.128 R8, [R8.64] ;  /* 0x0000000408087981 */ /* 0x000ee8000c2e1d00 */
[----:B------:R-:W4:Y:S01]  /*0130*/  LDG.E.128 R4, [R4.64] ;  /* 0x0000000404047981 */ /* 0x000f22000c1e1d00 */
[C---:B--2---:R-:W-:Y:S01]  /*0140*/  PRMT R16, R13.reuse, 0x7632, R16 ;  /* 0x000076320d107816 */ /* 0x044fe20000000010 */
[----:B------:R-:W-:Y:S01]  /*0150*/  IMAD.U32 R25, R14, 0x10000, RZ ;  /* 0x000100000e197824 */ /* 0x000fe200078e00ff */
[----:B------:R-:W-:Y:S01]  /*0160*/  SHF.L.U32 R21, R13, 0x10, RZ ;  /* 0x000000100d157819 */ /* 0x000fe200000006ff */
[----:B------:R-:W-:Y:S01]  /*0170*/  IMAD.U32 R18, R12, 0x10000, RZ ;  /* 0x000100000c127824 */ /* 0x000fe200078e00ff */
[----:B------:R-:W-:-:S02]  /*0180*/  PRMT R13, R14, 0x7632, R13 ;  /* 0x000076320e0d7816 */ /* 0x000fc4000000000d */
[----:B------:R-:W-:Y:S02]  /*0190*/  PRMT R17, R12, 0x7632, R17 ;  /* 0x000076320c117816 */ /* 0x000fe40000000011 */
[----:B------:R-:W-:Y:S02]  /*01a0*/  PRMT R12, R15, 0x7632, R12 ;  /* 0x000076320f0c7816 */ /* 0x000fe4000000000c */
[C---:B---3--:R-:W-:Y:S01]  /*01b0*/  PRMT R2, R8.reuse, 0x7632, R2 ;  /* 0x0000763208027816 */ /* 0x048fe20000000002 */
[----:B------:R-:W-:Y:S01]  /*01c0*/  IMAD.U32 R19, R8, 0x10000, RZ ;  /* 0x0001000008137824 */ /* 0x000fe200078e00ff */
[C---:B------:R-:W-:Y:S01]  /*01d0*/  PRMT R8, R9.reuse, 0x7632, R8 ;  /* 0x0000763209087816 */ /* 0x040fe20000000008 */
[----:B------:R-:W-:Y:S01]  /*01e0*/  IMAD.U32 R26, R10, 0x10000, RZ ;  /* 0x000100000a1a7824 */ /* 0x000fe200078e00ff */
[----:B------:R-:W-:Y:S01]  /*01f0*/  SHF.L.U32 R22, R9, 0x10, RZ ;  /* 0x0000001009167819 */ /* 0x000fe200000006ff */
[----:B----4-:R-:W-:Y:S01]  /*0200*/  IMAD.U32 R20, R4, 0x10000, RZ ;  /* 0x0001000004147824 */ /* 0x010fe200078e00ff */
[----:B------:R-:W-:-:S02]  /*0210*/  PRMT R9, R10, 0x7632, R9 ;  /* 0x000076320a097816 */ /* 0x000fc40000000009 */
[C---:B------:R-:W-:Y:S02]  /*0220*/  PRMT R10, R11.reuse, 0x7632, R10 ;  /* 0x000076320b0a7816 */ /* 0x040fe4000000000a */
[----:B------:R-:W-:Y:S02]  /*0230*/  SHF.L.U32 R14, R11, 0x10, RZ ;  /* 0x000000100b0e7819 */ /* 0x000fe400000006ff */
[----:B------:R-:W-:Y:S02]  /*0240*/  PRMT R11, R4, 0x7632, R11 ;  /* 0x00007632040b7816 */ /* 0x000fe4000000000b */
[C---:B------:R-:W-:Y:S02]  /*0250*/  PRMT R23, R5.reuse, 0x7632, R23 ;  /* 0x0000763205177816 */ /* 0x040fe40000000017 */
[----:B------:R-:W-:Y:S01]  /*0260*/  SHF.L.U32 R24, R5, 0x10, RZ ;  /* 0x0000001005187819 */ /* 0x000fe200000006ff */
[----:B------:R-:W-:Y:S01]  /*0270*/  FFMA R5, R19, R20, R18 ;  /* 0x0000001413057223 */ /* 0x000fe20000000012 */
[----:B------:R-:W-:Y:S01]  /*0280*/  PRMT R27, R6, 0x7632, R27 ;  /* 0x00007632061b7816 */ /* 0x000fe2000000001b */
[----:B------:R-:W-:Y:S01]  /*0290*/  IMAD.U32 R18, R13, 0x10000, RZ ;  /* 0x000100000d127824 */ /* 0x000fe200078e00ff */
[----:B------:R-:W-:Y:S01]  /*02a0*/  PRMT R29, R7, 0x7632, R29 ;  /* 0x00007632071d7816 */ /* 0x000fe2000000001d */
[----:B------:R-:W-:Y:S01]  /*02b0*/  IMAD.U32 R17, R17, 0x10000, RZ ;  /* 0x0001000011117824 */ /* 0x000fe200078e00ff */
[----:B------:R-:W-:Y:S01]  /*02c0*/  SHF.L.U32 R16, R16, 0x10, RZ ;  /* 0x0000001010107819 */ /* 0x000fe200000006ff */
        /* <DEDUP_REMOVED lines=9> */
[----:B------:R-:W-:-:S02]  /*0360*/  SHF.L.U32 R12, R12, 0x10, RZ ;  /* 0x000000100c0c7819 */ /* 0x000fc400000006ff */
[----:B------:R-:W-:Y:S02]  /*0370*/  SHF.L.U32 R29, R29, 0x10, RZ ;  /* 0x000000101d1d7819 */ /* 0x000fe400000006ff */
[----:B------:R-:W-:Y:S01]  /*0380*/  SHF.L.U32 R19, R10, 0x10, RZ ;  /* 0x000000100a137819 */ /* 0x000fe200000006ff */
[----:B------:R-:W-:Y:S01]  /*0390*/  FFMA R2, R2, R11, R17 ;  /* 0x0000000b02027223 */ /* 0x000fe20000000011 */
[----:B------:R-:W-:Y:S01]  /*03a0*/  FFMA R6, R22, R24, R21 ;  /* 0x0000001816067223 */ /* 0x000fe20000000015 */
[----:B------:R-:W-:Y:S01]  /*03b0*/  FFMA R13, R13, R23, R16 ;  /* 0x000000170d0d7223 */ /* 0x000fe20000000010 */
[----:B------:R-:W-:Y:S01]  /*03c0*/  FFMA R7, R26, R28, R25 ;  /* 0x0000001c1a077223 */ /* 0x000fe20000000019 */
[----:B------:R-:W-:Y:S01]  /*03d0*/  FFMA R18, R9, R27, R18 ;  /* 0x0000001b09127223 */ /* 0x000fe20000000012 */
[----:B------:R-:W-:Y:S01]  /*03e0*/  FFMA R14, R14, R4, R15 ;  /* 0x000000040e0e7223 */ /* 0x000fe2000000000f */
[----:B------:R-:W-:Y:S01]  /*03f0*/  FFMA R19, R19, R29, R12 ;  /* 0x0000001d13137223 */ /* 0x000fe2000000000c */
[----:B------:R-:W-:-:S02]  /*0400*/  F2FP.BF16.PACK_AB R4, R2, R5 ;  /* 0x000000050204723e */ /* 0x000fc400000010ff */
[----:B------:R-:W-:Y:S01]  /*0410*/  F2FP.BF16.PACK_AB R5, R13, R6 ;  /* 0x000000060d05723e */ /* 0x000fe200000010ff */
[----:B------:R-:W-:Y:S01]  /*0420*/  IMAD.WIDE R2, R3, R0, c[0x0][0x178] ;  /* 0x00005e0003027625 */ /* 0x000fe200078e0200 */
[----:B------:R-:W-:Y:S02]  /*0430*/  F2FP.BF16.PACK_AB R6, R18, R7 ;  /* 0x000000071206723e */ /* 0x000fe400000010ff */
[----:B------:R-:W-:-:S05]  /*0440*/  F2FP.BF16.PACK_AB R7, R19, R14 ;  /* 0x0000000e1307723e */ /* 0x000fca00000010ff */
[----:B------:R-:W-:Y:S01]  /*0450*/  STG.E.128 [R2.64], R4 ;  /* 0x0000000402007986 */ /* 0x000fe2000c101d04 */
[----:B------:R-:W-:Y:S05]  /*0460*/  EXIT ;  /* 0x000000000000794d */ /* 0x000fea0003800000 */
.L_x_0:
[----:B------:R-:W-:-:S00]  /*0470*/  BRA `(.L_x_0) ;  /* 0xfffffff000007947 */ /* 0x000fc0000383ffff */
[----:B------:R-:W-:-:S00]  /*0480*/  NOP ;  /* 0x0000000000007918 */ /* 0x000fc00000000000 */
[----:B------:R-:W-:-:S00]  /*0490*/  NOP ;  /* 0x0000000000007918 */ /* 0x000fc00000000000 */
[----:B------:R-:W-:-:S00]  /*04a0*/  NOP ;  /* 0x0000000000007918 */ /* 0x000fc00000000000 */
[----:B------:R-:W-:-:S00]  /*04b0*/  NOP ;  /* 0x0000000000007918 */ /* 0x000fc00000000000 */
[----:B------:R-:W-:-:S00]  /*04c0*/  NOP ;  /* 0x0000000000007918 */ /* 0x000fc00000000000 */
[----:B------:R-:W-:-:S00]  /*04d0*/  NOP ;  /* 0x0000000000007918 */ /* 0x000fc00000000000 */
[----:B------:R-:W-:-:S00]  /*04e0*/  NOP ;  /* 0x0000000000007918 */ /* 0x000fc00000000000 */
[----:B------:R-:W-:-:S00]  /*04f0*/  NOP ;  /* 0x0000000000007918 */ /* 0x000fc00000000000 */
.L_x_1:
